//
// Generated by NVIDIA NVVM Compiler
//
// Compiler Build ID: CL-36424714
// Cuda compilation tools, release 13.0, V13.0.88
// Based on NVVM 20.0.0
//

.version 9.0
.target sm_100
.address_size 64

	// .globl	_Z11sgemm_naiveiiiPfS_S_ff

.visible .entry _Z11sgemm_naiveiiiPfS_S_ff(
	.param .u32 _Z11sgemm_naiveiiiPfS_S_ff_param_0,
	.param .u32 _Z11sgemm_naiveiiiPfS_S_ff_param_1,
	.param .u32 _Z11sgemm_naiveiiiPfS_S_ff_param_2,
	.param .u64 .ptr .align 1 _Z11sgemm_naiveiiiPfS_S_ff_param_3,
	.param .u64 .ptr .align 1 _Z11sgemm_naiveiiiPfS_S_ff_param_4,
	.param .u64 .ptr .align 1 _Z11sgemm_naiveiiiPfS_S_ff_param_5,
	.param .f32 _Z11sgemm_naiveiiiPfS_S_ff_param_6,
	.param .f32 _Z11sgemm_naiveiiiPfS_S_ff_param_7
)
{
	.reg .pred 	%p<13>;
	.reg .b32 	%r<46>;
	.reg .b32 	%f<71>;
	.reg .b64 	%rd<40>;

	ld.param.u32 	%r22, [_Z11sgemm_naiveiiiPfS_S_ff_param_0];
	ld.param.u32 	%r20, [_Z11sgemm_naiveiiiPfS_S_ff_param_1];
	ld.param.u32 	%r23, [_Z11sgemm_naiveiiiPfS_S_ff_param_2];
	ld.param.u64 	%rd5, [_Z11sgemm_naiveiiiPfS_S_ff_param_3];
	ld.param.u64 	%rd6, [_Z11sgemm_naiveiiiPfS_S_ff_param_4];
	ld.param.u64 	%rd4, [_Z11sgemm_naiveiiiPfS_S_ff_param_5];
	ld.param.f32 	%f13, [_Z11sgemm_naiveiiiPfS_S_ff_param_6];
	ld.param.f32 	%f14, [_Z11sgemm_naiveiiiPfS_S_ff_param_7];
	cvta.to.global.u64 	%rd1, %rd6;
	cvta.to.global.u64 	%rd2, %rd5;
	mov.u32 	%r24, %tid.x;
	mov.u32 	%r25, %ntid.x;
	mov.u32 	%r26, %ctaid.x;
	mad.lo.s32 	%r1, %r25, %r26, %r24;
	mov.u32 	%r27, %tid.y;
	mov.u32 	%r28, %ntid.y;
	mov.u32 	%r29, %ctaid.y;
	mad.lo.s32 	%r30, %r28, %r29, %r27;
	setp.ge.s32 	%p1, %r1, %r22;
	setp.ge.s32 	%p2, %r30, %r23;
	or.pred  	%p3, %p1, %p2;
	@%p3 bra 	$L__BB0_14;
	setp.lt.s32 	%p4, %r20, 1;
	mov.f32 	%f70, 0f00000000;
	@%p4 bra 	$L__BB0_13;
	mul.lo.s32 	%r3, %r20, %r1;
	and.b32  	%r4, %r20, 7;
	setp.lt.u32 	%p5, %r20, 8;
	mov.f32 	%f70, 0f00000000;
	mov.b32 	%r44, 0;
	@%p5 bra 	$L__BB0_5;
	and.b32  	%r44, %r20, 2147483640;
	neg.s32 	%r42, %r44;
	shl.b32 	%r7, %r23, 3;
	add.s64 	%rd3, %rd2, 16;
	mov.f32 	%f70, 0f00000000;
	mul.wide.s32 	%rd11, %r23, 4;
	mov.u32 	%r40, %r3;
	mov.u32 	%r41, %r30;
$L__BB0_4:
	.pragma "nounroll";
	mul.wide.s32 	%rd7, %r40, 4;
	add.s64 	%rd8, %rd3, %rd7;
	ld.global.f32 	%f19, [%rd8+-16];
	mul.wide.s32 	%rd9, %r41, 4;
	add.s64 	%rd10, %rd1, %rd9;
	ld.global.f32 	%f20, [%rd10];
	fma.rn.f32 	%f21, %f19, %f20, %f70;
	ld.global.f32 	%f22, [%rd8+-12];
	add.s64 	%rd12, %rd10, %rd11;
	ld.global.f32 	%f23, [%rd12];
	fma.rn.f32 	%f24, %f22, %f23, %f21;
	ld.global.f32 	%f25, [%rd8+-8];
	add.s64 	%rd13, %rd12, %rd11;
	ld.global.f32 	%f26, [%rd13];
	fma.rn.f32 	%f27, %f25, %f26, %f24;
	ld.global.f32 	%f28, [%rd8+-4];
	add.s64 	%rd14, %rd13, %rd11;
	ld.global.f32 	%f29, [%rd14];
	fma.rn.f32 	%f30, %f28, %f29, %f27;
	ld.global.f32 	%f31, [%rd8];
	add.s64 	%rd15, %rd14, %rd11;
	ld.global.f32 	%f32, [%rd15];
	fma.rn.f32 	%f33, %f31, %f32, %f30;
	ld.global.f32 	%f34, [%rd8+4];
	add.s64 	%rd16, %rd15, %rd11;
	ld.global.f32 	%f35, [%rd16];
	fma.rn.f32 	%f36, %f34, %f35, %f33;
	ld.global.f32 	%f37, [%rd8+8];
	add.s64 	%rd17, %rd16, %rd11;
	ld.global.f32 	%f38, [%rd17];
	fma.rn.f32 	%f39, %f37, %f38, %f36;
	ld.global.f32 	%f40, [%rd8+12];
	add.s64 	%rd18, %rd17, %rd11;
	ld.global.f32 	%f41, [%rd18];
	fma.rn.f32 	%f70, %f40, %f41, %f39;
	add.s32 	%r42, %r42, 8;
	add.s32 	%r41, %r41, %r7;
	add.s32 	%r40, %r40, 8;
	setp.ne.s32 	%p6, %r42, 0;
	@%p6 bra 	$L__BB0_4;
$L__BB0_5:
	setp.eq.s32 	%p7, %r4, 0;
	@%p7 bra 	$L__BB0_13;
	and.b32  	%r15, %r20, 3;
	setp.lt.u32 	%p8, %r4, 4;
	@%p8 bra 	$L__BB0_8;
	add.s32 	%r32, %r44, %r3;
	mul.wide.s32 	%rd19, %r32, 4;
	add.s64 	%rd20, %rd2, %rd19;
	ld.global.f32 	%f43, [%rd20];
	mad.lo.s32 	%r33, %r44, %r23, %r30;
	mul.wide.s32 	%rd21, %r33, 4;
	add.s64 	%rd22, %rd1, %rd21;
	ld.global.f32 	%f44, [%rd22];
	fma.rn.f32 	%f45, %f43, %f44, %f70;
	ld.global.f32 	%f46, [%rd20+4];
	mul.wide.s32 	%rd23, %r23, 4;
	add.s64 	%rd24, %rd22, %rd23;
	ld.global.f32 	%f47, [%rd24];
	fma.rn.f32 	%f48, %f46, %f47, %f45;
	ld.global.f32 	%f49, [%rd20+8];
	add.s64 	%rd25, %rd24, %rd23;
	ld.global.f32 	%f50, [%rd25];
	fma.rn.f32 	%f51, %f49, %f50, %f48;
	ld.global.f32 	%f52, [%rd20+12];
	add.s64 	%rd26, %rd25, %rd23;
	ld.global.f32 	%f53, [%rd26];
	fma.rn.f32 	%f70, %f52, %f53, %f51;
	add.s32 	%r44, %r44, 4;
$L__BB0_8:
	setp.eq.s32 	%p9, %r15, 0;
	@%p9 bra 	$L__BB0_13;
	setp.eq.s32 	%p10, %r15, 1;
	@%p10 bra 	$L__BB0_11;
	add.s32 	%r34, %r44, %r3;
	mul.wide.s32 	%rd27, %r34, 4;
	add.s64 	%rd28, %rd2, %rd27;
	ld.global.f32 	%f55, [%rd28];
	mad.lo.s32 	%r35, %r44, %r23, %r30;
	mul.wide.s32 	%rd29, %r35, 4;
	add.s64 	%rd30, %rd1, %rd29;
	ld.global.f32 	%f56, [%rd30];
	fma.rn.f32 	%f57, %f55, %f56, %f70;
	ld.global.f32 	%f58, [%rd28+4];
	mul.wide.s32 	%rd31, %r23, 4;
	add.s64 	%rd32, %rd30, %rd31;
	ld.global.f32 	%f59, [%rd32];
	fma.rn.f32 	%f70, %f58, %f59, %f57;
	add.s32 	%r44, %r44, 2;
$L__BB0_11:
	and.b32  	%r36, %r20, 1;
	setp.eq.b32 	%p11, %r36, 1;
	not.pred 	%p12, %p11;
	@%p12 bra 	$L__BB0_13;
	add.s32 	%r37, %r44, %r3;
	mul.wide.s32 	%rd33, %r37, 4;
	add.s64 	%rd34, %rd2, %rd33;
	ld.global.f32 	%f60, [%rd34];
	mad.lo.s32 	%r38, %r44, %r23, %r30;
	mul.wide.s32 	%rd35, %r38, 4;
	add.s64 	%rd36, %rd1, %rd35;
	ld.global.f32 	%f61, [%rd36];
	fma.rn.f32 	%f70, %f60, %f61, %f70;
$L__BB0_13:
	fma.rn.f32 	%f62, %f13, %f70, %f14;
	mad.lo.s32 	%r39, %r23, %r1, %r30;
	cvta.to.global.u64 	%rd37, %rd4;
	mul.wide.s32 	%rd38, %r39, 4;
	add.s64 	%rd39, %rd37, %rd38;
	st.global.f32 	[%rd39], %f62;
$L__BB0_14:
	ret;

}


// ===== COMPILED SASS (sm_100) =====

	.target	sm_100

	.elftype	@"ET_EXEC"


//--------------------- .note.nv.tkinfo           --------------------------
	.section	.note.nv.tkinfo,"",@"SHT_NOTE"
	.sectionflags	@"SHF_NOTE_NV_TKINFO"
	.tkinfo
        /*0018*/ 	.word	0x00000002
        /*0030*/ 	.string	""
        /*0030*/ 	.string	"ptxas"
        /*0030*/ 	.string	"Cuda compilation tools, release 13.0, V13.0.88"
        /*0030*/ 	.string	"Build cuda_13.0.r13.0/compiler.36424714_0"
        /*0030*/ 	.string	"-arch sm_100 -m 64 "



//--------------------- .note.nv.cuinfo           --------------------------
	.section	.note.nv.cuinfo,"",@"SHT_NOTE"
	.sectionflags	@"SHF_NOTE_NV_CUINFO"
        /*0018*/ 	.short	0x0002
        /*001a*/ 	.short	0x0064
        /*001c*/ 	.short	0x0082
	.zero		2


//--------------------- .nv.info                  --------------------------
	.section	.nv.info,"",@"SHT_CUDA_INFO"
	.align	4


	//----- nvinfo : EIATTR_REGCOUNT
	.align		4
        /*0000*/ 	.byte	0x04, 0x2f
        /*0002*/ 	.short	(.L_1 - .L_0)
	.align		4
.L_0:
        /*0004*/ 	.word	index@(_Z11sgemm_naiveiiiPfS_S_ff)
        /*0008*/ 	.word	0x00000020


	//----- nvinfo : EIATTR_FRAME_SIZE
	.align		4
.L_1:
        /*000c*/ 	.byte	0x04, 0x11
        /*000e*/ 	.short	(.L_3 - .L_2)
	.align		4
.L_2:
        /*0010*/ 	.word	index@(_Z11sgemm_naiveiiiPfS_S_ff)
        /*0014*/ 	.word	0x00000000


	//----- nvinfo : EIATTR_MIN_STACK_SIZE
	.align		4
.L_3:
        /*0018*/ 	.byte	0x04, 0x12
        /*001a*/ 	.short	(.L_5 - .L_4)
	.align		4
.L_4:
        /*001c*/ 	.word	index@(_Z11sgemm_naiveiiiPfS_S_ff)
        /*0020*/ 	.word	0x00000000
.L_5:


//--------------------- .nv.compat                --------------------------
	.section	.nv.compat,"",@"SHT_CUDA_COMPAT_INFO"
	.align	4
        /*0000*/ 	.byte	0x02, 0x09, 0x00, 0x00, 0x02, 0x02, 0x01, 0x00, 0x02, 0x05, 0x05, 0x00, 0x03, 0x07, 0x01, 0x01
        /*0010*/ 	.byte	0x02, 0x03, 0x00, 0x00, 0x02, 0x06, 0x01, 0x00, 0x04, 0x0b, 0x08, 0x00, 0x09, 0x00, 0x00, 0x00
        /*0020*/ 	.byte	0x00, 0x00, 0x00, 0x00


//--------------------- .nv.info._Z11sgemm_naiveiiiPfS_S_ff --------------------------
	.section	.nv.info._Z11sgemm_naiveiiiPfS_S_ff,"",@"SHT_CUDA_INFO"
	.sectionflags	@""
	.align	4


	//----- nvinfo : EIATTR_CUDA_API_VERSION
	.align		4
        /*0000*/ 	.byte	0x04, 0x37
        /*0002*/ 	.short	(.L_7 - .L_6)
.L_6:
        /*0004*/ 	.word	0x00000082


	//----- nvinfo : EIATTR_KPARAM_INFO
	.align		4
.L_7:
        /*0008*/ 	.byte	0x04, 0x17
        /*000a*/ 	.short	(.L_9 - .L_8)
.L_8:
        /*000c*/ 	.word	0x00000000
        /*0010*/ 	.short	0x0007
        /*0012*/ 	.short	0x002c
        /*0014*/ 	.byte	0x00, 0xf0, 0x11, 0x00


	//----- nvinfo : EIATTR_KPARAM_INFO
	.align		4
.L_9:
        /*0018*/ 	.byte	0x04, 0x17
        /*001a*/ 	.short	(.L_11 - .L_10)
.L_10:
        /*001c*/ 	.word	0x00000000
        /*0020*/ 	.short	0x0006
        /*0022*/ 	.short	0x0028
        /*0024*/ 	.byte	0x00, 0xf0, 0x11, 0x00


	//----- nvinfo : EIATTR_KPARAM_INFO
	.align		4
.L_11:
        /*0028*/ 	.byte	0x04, 0x17
        /*002a*/ 	.short	(.L_13 - .L_12)
.L_12:
        /*002c*/ 	.word	0x00000000
        /*0030*/ 	.short	0x0005
        /*0032*/ 	.short	0x0020
        /*0034*/ 	.byte	0x00, 0xf5, 0x21, 0x00


	//----- nvinfo : EIATTR_KPARAM_INFO
	.align		4
.L_13:
        /*0038*/ 	.byte	0x04, 0x17
        /*003a*/ 	.short	(.L_15 - .L_14)
.L_14:
        /*003c*/ 	.word	0x00000000
        /*0040*/ 	.short	0x0004
        /*0042*/ 	.short	0x0018
        /*0044*/ 	.byte	0x00, 0xf5, 0x21, 0x00


	//----- nvinfo : EIATTR_KPARAM_INFO
	.align		4
.L_15:
        /*0048*/ 	.byte	0x04, 0x17
        /*004a*/ 	.short	(.L_17 - .L_16)
.L_16:
        /*004c*/ 	.word	0x00000000
        /*0050*/ 	.short	0x0003
        /*0052*/ 	.short	0x0010
        /*0054*/ 	.byte	0x00, 0xf5, 0x21, 0x00


	//----- nvinfo : EIATTR_KPARAM_INFO
	.align		4
.L_17:
        /*0058*/ 	.byte	0x04, 0x17
        /*005a*/ 	.short	(.L_19 - .L_18)
.L_18:
        /*005c*/ 	.word	0x00000000
        /*0060*/ 	.short	0x0002
        /*0062*/ 	.short	0x0008
        /*0064*/ 	.byte	0x00, 0xf0, 0x11, 0x00


	//----- nvinfo : EIATTR_KPARAM_INFO
	.align		4
.L_19:
        /*0068*/ 	.byte	0x04, 0x17
        /*006a*/ 	.short	(.L_21 - .L_20)
.L_20:
        /*006c*/ 	.word	0x00000000
        /*0070*/ 	.short	0x0001
        /*0072*/ 	.short	0x0004
        /*0074*/ 	.byte	0x00, 0xf0, 0x11, 0x00


	//----- nvinfo : EIATTR_KPARAM_INFO
	.align		4
.L_21:
        /*0078*/ 	.byte	0x04, 0x17
        /*007a*/ 	.short	(.L_23 - .L_22)
.L_22:
        /*007c*/ 	.word	0x00000000
        /*0080*/ 	.short	0x0000
        /*0082*/ 	.short	0x0000
        /*0084*/ 	.byte	0x00, 0xf0, 0x11, 0x00


	//----- nvinfo : EIATTR_SPARSE_MMA_MASK
	.align		4
.L_23:
        /*0088*/ 	.byte	0x03, 0x50
        /*008a*/ 	.short	0x0000


	//----- nvinfo : EIATTR_MAXREG_COUNT
	.align		4
        /*008c*/ 	.byte	0x03, 0x1b
        /*008e*/ 	.short	0x00ff


	//----- nvinfo : EIATTR_MERCURY_ISA_VERSION
	.align		4
        /*0090*/ 	.byte	0x03, 0x5f
        /*0092*/ 	.short	0x0101


	//----- nvinfo : EIATTR_VRC_CTA_INIT_COUNT
	.align		4
        /*0094*/ 	.byte	0x02, 0x4a
	.zero		1
	.zero		1


	//----- nvinfo : EIATTR_EXIT_INSTR_OFFSETS
	.align		4
        /*0098*/ 	.byte	0x04, 0x1c
        /*009a*/ 	.short	(.L_25 - .L_24)


	//   ....[0]....
.L_24:
        /*009c*/ 	.word	0x000000d0


	//   ....[1]....
        /*00a0*/ 	.word	0x00000870


	//----- nvinfo : EIATTR_CBANK_PARAM_SIZE
	.align		4
.L_25:
        /*00a4*/ 	.byte	0x03, 0x19
        /*00a6*/ 	.short	0x0030


	//----- nvinfo : EIATTR_PARAM_CBANK
	.align		4
        /*00a8*/ 	.byte	0x04, 0x0a
        /*00aa*/ 	.short	(.L_27 - .L_26)
	.align		4
.L_26:
        /*00ac*/ 	.word	index@(.nv.constant0._Z11sgemm_naiveiiiPfS_S_ff)
        /*00b0*/ 	.short	0x0380
        /*00b2*/ 	.short	0x0030


	//----- nvinfo : EIATTR_SW_WAR
	.align		4
.L_27:
        /*00b4*/ 	.byte	0x04, 0x36
        /*00b6*/ 	.short	(.L_29 - .L_28)
.L_28:
        /*00b8*/ 	.word	0x00000008
.L_29:


//--------------------- .nv.callgraph             --------------------------
	.section	.nv.callgraph,"",@"SHT_CUDA_CALLGRAPH"
	.align	4
	.sectionentsize	8
	.align		4
        /*0000*/ 	.word	0x00000000
	.align		4
        /*0004*/ 	.word	0xffffffff
	.align		4
        /*0008*/ 	.word	0x00000000
	.align		4
        /*000c*/ 	.word	0xfffffffe
	.align		4
        /*0010*/ 	.word	0x00000000
	.align		4
        /*0014*/ 	.word	0xfffffffd
	.align		4
        /*0018*/ 	.word	0x00000000
	.align		4
        /*001c*/ 	.word	0xfffffffc


//--------------------- .text._Z11sgemm_naiveiiiPfS_S_ff --------------------------
	.section	.text._Z11sgemm_naiveiiiPfS_S_ff,"ax",@progbits
	.align	128
        .global         _Z11sgemm_naiveiiiPfS_S_ff
        .type           _Z11sgemm_naiveiiiPfS_S_ff,@function
        .size           _Z11sgemm_naiveiiiPfS_S_ff,(.L_x_5 - _Z11sgemm_naiveiiiPfS_S_ff)
        .other          _Z11sgemm_naiveiiiPfS_S_ff,@"STO_CUDA_ENTRY STV_DEFAULT"
_Z11sgemm_naiveiiiPfS_S_ff:
.text._Z11sgemm_naiveiiiPfS_S_ff:
[----:B------:R-:W-:Y:S01]  /*0000*/  LDC R1, c[0x0][0x37c] ;  /* 0x0000df00ff017b82 */ /* 0x000fe20000000800 */
[----:B------:R-:W0:Y:S01]  /*0010*/  S2R R0, SR_TID.Y ;  /* 0x0000000000007919 */ /* 0x000e220000002200 */
[----:B------:R-:W1:Y:S06]  /*0020*/  LDCU UR4, c[0x0][0x360] ;  /* 0x00006c00ff0477ac */ /* 0x000e6c0008000800 */
[----:B------:R-:W2:Y:S01]  /*0030*/  LDC R15, c[0x0][0x388] ;  /* 0x0000e200ff0f7b82 */ /* 0x000ea20000000800 */
[----:B------:R-:W0:Y:S01]  /*0040*/  S2R R5, SR_CTAID.Y ;  /* 0x0000000000057919 */ /* 0x000e220000002600 */
[----:B------:R-:W0:Y:S01]  /*0050*/  LDCU UR5, c[0x0][0x364] ;  /* 0x00006c80ff0577ac */ /* 0x000e220008000800 */
[----:B------:R-:W1:Y:S01]  /*0060*/  S2R R14, SR_TID.X ;  /* 0x00000000000e7919 */ /* 0x000e620000002100 */
[----:B------:R-:W3:Y:S01]  /*0070*/  LDCU UR6, c[0x0][0x380] ;  /* 0x00007000ff0677ac */ /* 0x000ee20008000800 */
[----:B------:R-:W1:Y:S01]  /*0080*/  S2R R3, SR_CTAID.X ;  /* 0x0000000000037919 */ /* 0x000e620000002500 */
[----:B0-----:R-:W-:-:S05]  /*0090*/  IMAD R0, R5, UR5, R0 ;  /* 0x0000000505007c24 */ /* 0x001fca000f8e0200 */
[----:B--2---:R-:W-:Y:S01]  /*00a0*/  ISETP.GE.AND P0, PT, R0, R15, PT ;  /* 0x0000000f0000720c */ /* 0x004fe20003f06270 */
[----:B-1----:R-:W-:-:S05]  /*00b0*/  IMAD R14, R3, UR4, R14 ;  /* 0x00000004030e7c24 */ /* 0x002fca000f8e020e */
[----:B---3--:R-:W-:-:S13]  /*00c0*/  ISETP.GE.OR P0, PT, R14, UR6, P0 ;  /* 0x000000060e007c0c */ /* 0x008fda0008706670 */
[----:B------:R-:W-:Y:S05]  /*00d0*/  @P0 EXIT ;  /* 0x000000000000094d */ /* 0x000fea0003800000 */
[----:B------:R-:W0:Y:S01]  /*00e0*/  LDC R17, c[0x0][0x384] ;  /* 0x0000e100ff117b82 */ /* 0x000e220000000800 */
[----:B------:R-:W1:Y:S01]  /*00f0*/  LDCU.64 UR6, c[0x0][0x358] ;  /* 0x00006b00ff0677ac */ /* 0x000e620008000a00 */
[----:B------:R-:W-:Y:S01]  /*0100*/  HFMA2 R26, -RZ, RZ, 0, 0 ;  /* 0x00000000ff1a7431 */ /* 0x000fe200000001ff */
[----:B0-----:R-:W-:-:S13]  /*0110*/  ISETP.GE.AND P0, PT, R17, 0x1, PT ;  /* 0x000000011100780c */ /* 0x001fda0003f06270 */
[----:B-1----:R-:W-:Y:S05]  /*0120*/  @!P0 BRA `(.L_x_0) ;  /* 0x0000000400b88947 */ /* 0x002fea0003800000 */
[C---:B------:R-:W-:Y:S01]  /*0130*/  ISETP.GE.U32.AND P1, PT, R17.reuse, 0x8, PT ;  /* 0x000000081100780c */ /* 0x040fe20003f26070 */
[----:B------:R-:W-:Y:S01]  /*0140*/  IMAD R18, R14, R17, RZ ;  /* 0x000000110e127224 */ /* 0x000fe200078e02ff */
[----:B------:R-:W-:Y:S02]  /*0150*/  LOP3.LUT R25, R17, 0x7, RZ, 0xc0, !PT ;  /* 0x0000000711197812 */ /* 0x000fe400078ec0ff */
[----:B------:R-:W-:Y:S02]  /*0160*/  MOV R26, RZ ;  /* 0x000000ff001a7202 */ /* 0x000fe40000000f00 */
[----:B------:R-:W-:Y:S02]  /*0170*/  ISETP.NE.AND P0, PT, R25, RZ, PT ;  /* 0x000000ff1900720c */ /* 0x000fe40003f05270 */
[----:B------:R-:W-:-:S05]  /*0180*/  MOV R19, RZ ;  /* 0x000000ff00137202 */ /* 0x000fca0000000f00 */
[----:B------:R-:W-:Y:S06]  /*0190*/  @!P1 BRA `(.L_x_1) ;  /* 0x0000000000c49947 */ /* 0x000fec0003800000 */
[----:B------:R-:W0:Y:S01]  /*01a0*/  LDCU.64 UR4, c[0x0][0x390] ;  /* 0x00007200ff0477ac */ /* 0x000e220008000a00 */
[----:B------:R-:W-:Y:S02]  /*01b0*/  LOP3.LUT R19, R17, 0x7ffffff8, RZ, 0xc0, !PT ;  /* 0x7ffffff811137812 */ /* 0x000fe400078ec0ff */
[----:B------:R-:W-:Y:S02]  /*01c0*/  MOV R26, RZ ;  /* 0x000000ff001a7202 */ /* 0x000fe40000000f00 */
[----:B------:R-:W-:Y:S02]  /*01d0*/  MOV R16, R18 ;  /* 0x0000001200107202 */ /* 0x000fe40000000f00 */
[----:B------:R-:W-:Y:S02]  /*01e0*/  MOV R22, R0 ;  /* 0x0000000000167202 */ /* 0x000fe40000000f00 */
[----:B------:R-:W-:Y:S01]  /*01f0*/  IADD3 R20, PT, PT, -R19, RZ, RZ ;  /* 0x000000ff13147210 */ /* 0x000fe20007ffe1ff */
[----:B0-----:R-:W-:-:S04]  /*0200*/  UIADD3 UR4, UP0, UPT, UR4, 0x10, URZ ;  /* 0x0000001004047890 */ /* 0x001fc8000ff1e0ff */
[----:B------:R-:W-:-:S12]  /*0210*/  UIADD3.X UR5, UPT, UPT, URZ, UR5, URZ, UP0, !UPT ;  /* 0x00000005ff057290 */ /* 0x000fd800087fe4ff */
.L_x_2:
[----:B------:R-:W0:Y:S01]  /*0220*/  LDC.64 R12, c[0x0][0x398] ;  /* 0x0000e600ff0c7b82 */ /* 0x000e220000000a00 */
[----:B------:R-:W-:Y:S02]  /*0230*/  MOV R2, UR4 ;  /* 0x0000000400027c02 */ /* 0x000fe40008000f00 */
[----:B------:R-:W-:-:S03]  /*0240*/  MOV R3, UR5 ;  /* 0x0000000500037c02 */ /* 0x000fc60008000f00 */
[----:B------:R-:W-:-:S05]  /*0250*/  IMAD.WIDE R2, R16, 0x4, R2 ;  /* 0x0000000410027825 */ /* 0x000fca00078e0202 */
[----:B------:R-:W2:Y:S04]  /*0260*/  LDG.E R21, desc[UR6][R2.64+-0x10] ;  /* 0xfffff00602157981 */ /* 0x000ea8000c1e1900 */
[----:B------:R-:W3:Y:S04]  /*0270*/  LDG.E R23, desc[UR6][R2.64+-0xc] ;  /* 0xfffff40602177981 */ /* 0x000ee8000c1e1900 */
[----:B------:R-:W4:Y:S01]  /*0280*/  LDG.E R29, desc[UR6][R2.64+-0x8] ;  /* 0xfffff806021d7981 */ /* 0x000f22000c1e1900 */
[----:B0-----:R-:W-:-:S05]  /*0290*/  IMAD.WIDE R12, R22, 0x4, R12 ;  /* 0x00000004160c7825 */ /* 0x001fca00078e020c */
[----:B------:R0:W2:Y:S01]  /*02a0*/  LDG.E R24, desc[UR6][R12.64] ;  /* 0x000000060c187981 */ /* 0x0000a2000c1e1900 */
[----:B------:R-:W-:-:S04]  /*02b0*/  IMAD.WIDE R10, R15, 0x4, R12 ;  /* 0x000000040f0a7825 */ /* 0x000fc800078e020c */
[C---:B------:R-:W-:Y:S02]  /*02c0*/  IMAD.WIDE R4, R15.reuse, 0x4, R10 ;  /* 0x000000040f047825 */ /* 0x040fe400078e020a */
[----:B------:R-:W3:Y:S02]  /*02d0*/  LDG.E R10, desc[UR6][R10.64] ;  /* 0x000000060a0a7981 */ /* 0x000ee4000c1e1900 */
[C---:B------:R-:W-:Y:S02]  /*02e0*/  IMAD.WIDE R6, R15.reuse, 0x4, R4 ;  /* 0x000000040f067825 */ /* 0x040fe400078e0204 */
[----:B------:R1:W4:Y:S02]  /*02f0*/  LDG.E R28, desc[UR6][R4.64] ;  /* 0x00000006041c7981 */ /* 0x000324000c1e1900 */
[C---:B------:R-:W-:Y:S02]  /*0300*/  IMAD.WIDE R8, R15.reuse, 0x4, R6 ;  /* 0x000000040f087825 */ /* 0x040fe400078e0206 */
[----:B------:R-:W5:Y:S02]  /*0310*/  LDG.E R6, desc[UR6][R6.64] ;  /* 0x0000000606067981 */ /* 0x000f64000c1e1900 */
[----:B0-----:R-:W-:-:S05]  /*0320*/  IMAD.WIDE R12, R15, 0x4, R8 ;  /* 0x000000040f0c7825 */ /* 0x001fca00078e0208 */
[----:B------:R-:W5:Y:S04]  /*0330*/  LDG.E R11, desc[UR6][R12.64] ;  /* 0x000000060c0b7981 */ /* 0x000f68000c1e1900 */
[----:B------:R-:W5:Y:S04]  /*0340*/  LDG.E R7, desc[UR6][R8.64] ;  /* 0x0000000608077981 */ /* 0x000f68000c1e1900 */
[----:B------:R-:W5:Y:S04]  /*0350*/  LDG.E R9, desc[UR6][R2.64+-0x4] ;  /* 0xfffffc0602097981 */ /* 0x000f68000c1e1900 */
[----:B------:R-:W5:Y:S01]  /*0360*/  LDG.E R8, desc[UR6][R2.64+0x8] ;  /* 0x0000080602087981 */ /* 0x000f62000c1e1900 */
[----:B--2---:R-:W-:Y:S01]  /*0370*/  FFMA R24, R21, R24, R26 ;  /* 0x0000001815187223 */ /* 0x004fe2000000001a */
[----:B------:R-:W-:-:S02]  /*0380*/  IMAD.WIDE R26, R15, 0x4, R12 ;  /* 0x000000040f1a7825 */ /* 0x000fc400078e020c */
[----:B------:R-:W2:Y:S04]  /*0390*/  LDG.E R21, desc[UR6][R2.64] ;  /* 0x0000000602157981 */ /* 0x000ea8000c1e1900 */
[----:B------:R-:W2:Y:S01]  /*03a0*/  LDG.E R12, desc[UR6][R2.64+0x4] ;  /* 0x00000406020c7981 */ /* 0x000ea2000c1e1900 */
[----:B-1----:R-:W-:-:S03]  /*03b0*/  IMAD.WIDE R4, R15, 0x4, R26 ;  /* 0x000000040f047825 */ /* 0x002fc600078e021a */
[----:B------:R-:W2:Y:S04]  /*03c0*/  LDG.E R13, desc[UR6][R2.64+0xc] ;  /* 0x00000c06020d7981 */ /* 0x000ea8000c1e1900 */
[----:B------:R-:W2:Y:S04]  /*03d0*/  LDG.E R4, desc[UR6][R4.64] ;  /* 0x0000000604047981 */ /* 0x000ea8000c1e1900 */
[----:B------:R-:W2:Y:S01]  /*03e0*/  LDG.E R3, desc[UR6][R26.64] ;  /* 0x000000061a037981 */ /* 0x000ea2000c1e1900 */
[----:B---3--:R-:W-:Y:S01]  /*03f0*/  FFMA R10, R23, R10, R24 ;  /* 0x0000000a170a7223 */ /* 0x008fe20000000018 */
[----:B------:R-:W-:-:S03]  /*0400*/  IADD3 R20, PT, PT, R20, 0x8, RZ ;  /* 0x0000000814147810 */ /* 0x000fc60007ffe0ff */
[----:B----4-:R-:W-:Y:S01]  /*0410*/  FFMA R10, R29, R28, R10 ;  /* 0x0000001c1d0a7223 */ /* 0x010fe2000000000a */
[----:B------:R-:W-:Y:S02]  /*0420*/  ISETP.NE.AND P1, PT, R20, RZ, PT ;  /* 0x000000ff1400720c */ /* 0x000fe40003f25270 */
[----:B------:R-:W-:Y:S01]  /*0430*/  LEA R22, R15, R22, 0x3 ;  /* 0x000000160f167211 */ /* 0x000fe200078e18ff */
[----:B-----5:R-:W-:Y:S01]  /*0440*/  FFMA R6, R9, R6, R10 ;  /* 0x0000000609067223 */ /* 0x020fe2000000000a */
[----:B------:R-:W-:-:S03]  /*0450*/  IADD3 R16, PT, PT, R16, 0x8, RZ ;  /* 0x0000000810107810 */ /* 0x000fc60007ffe0ff */
[----:B--2---:R-:W-:-:S04]  /*0460*/  FFMA R7, R21, R7, R6 ;  /* 0x0000000715077223 */ /* 0x004fc80000000006 */
[----:B------:R-:W-:-:S04]  /*0470*/  FFMA R7, R12, R11, R7 ;  /* 0x0000000b0c077223 */ /* 0x000fc80000000007 */
[----:B------:R-:W-:-:S04]  /*0480*/  FFMA R8, R8, R3, R7 ;  /* 0x0000000308087223 */ /* 0x000fc80000000007 */
[----:B------:R-:W-:Y:S01]  /*0490*/  FFMA R26, R13, R4, R8 ;  /* 0x000000040d1a7223 */ /* 0x000fe20000000008 */
[----:B------:R-:W-:Y:S06]  /*04a0*/  @P1 BRA `(.L_x_2) ;  /* 0xfffffffc005c1947 */ /* 0x000fec000383ffff */
.L_x_1:
[----:B------:R-:W-:Y:S05]  /*04b0*/  @!P0 BRA `(.L_x_0) ;  /* 0x0000000000d48947 */ /* 0x000fea0003800000 */
[----:B------:R-:W-:Y:S02]  /*04c0*/  ISETP.GE.U32.AND P0, PT, R25, 0x4, PT ;  /* 0x000000041900780c */ /* 0x000fe40003f06070 */
[----:B------:R-:W-:-:S04]  /*04d0*/  LOP3.LUT R12, R17, 0x3, RZ, 0xc0, !PT ;  /* 0x00000003110c7812 */ /* 0x000fc800078ec0ff */
[----:B------:R-:W-:-:S07]  /*04e0*/  ISETP.NE.AND P1, PT, R12, RZ, PT ;  /* 0x000000ff0c00720c */ /* 0x000fce0003f25270 */
[----:B------:R-:W-:Y:S06]  /*04f0*/  @!P0 BRA `(.L_x_3) ;  /* 0x0000000000588947 */ /* 0x000fec0003800000 */
[----:B------:R-:W0:Y:S01]  /*0500*/  LDC.64 R8, c[0x0][0x398] ;  /* 0x0000e600ff087b82 */ /* 0x000e220000000a00 */
[----:B------:R-:W-:Y:S01]  /*0510*/  IMAD R7, R19, R15, R0 ;  /* 0x0000000f13077224 */ /* 0x000fe200078e0200 */
[----:B------:R-:W-:-:S06]  /*0520*/  IADD3 R5, PT, PT, R18, R19, RZ ;  /* 0x0000001312057210 */ /* 0x000fcc0007ffe0ff */
[----:B------:R-:W1:Y:S01]  /*0530*/  LDC.64 R2, c[0x0][0x390] ;  /* 0x0000e400ff027b82 */ /* 0x000e620000000a00 */
[----:B0-----:R-:W-:-:S04]  /*0540*/  IMAD.WIDE R8, R7, 0x4, R8 ;  /* 0x0000000407087825 */ /* 0x001fc800078e0208 */
[----:B------:R-:W-:Y:S02]  /*0550*/  IMAD.WIDE R10, R15, 0x4, R8 ;  /* 0x000000040f0a7825 */ /* 0x000fe400078e0208 */
[----:B------:R-:W2:Y:S02]  /*0560*/  LDG.E R8, desc[UR6][R8.64] ;  /* 0x0000000608087981 */ /* 0x000ea4000c1e1900 */
[----:B-1----:R-:W-:-:S04]  /*0570*/  IMAD.WIDE R2, R5, 0x4, R2 ;  /* 0x0000000405027825 */ /* 0x002fc800078e0202 */
[C---:B------:R-:W-:Y:S01]  /*0580*/  IMAD.WIDE R4, R15.reuse, 0x4, R10 ;  /* 0x000000040f047825 */ /* 0x040fe200078e020a */
[----:B------:R-:W2:Y:S04]  /*0590*/  LDG.E R13, desc[UR6][R2.64] ;  /* 0x00000006020d7981 */ /* 0x000ea8000c1e1900 */
[----:B------:R-:W3:Y:S01]  /*05a0*/  LDG.E R10, desc[UR6][R10.64] ;  /* 0x000000060a0a7981 */ /* 0x000ee2000c1e1900 */
[----:B------:R-:W-:-:S03]  /*05b0*/  IMAD.WIDE R6, R15, 0x4, R4 ;  /* 0x000000040f067825 */ /* 0x000fc600078e0204 */
[----:B------:R-:W3:Y:S04]  /*05c0*/  LDG.E R16, desc[UR6][R2.64+0x4] ;  /* 0x0000040602107981 */ /* 0x000ee8000c1e1900 */
[----:B------:R-:W4:Y:S04]  /*05d0*/  LDG.E R21, desc[UR6][R4.64] ;  /* 0x0000000604157981 */ /* 0x000f28000c1e1900 */
[----:B------:R-:W4:Y:S04]  /*05e0*/  LDG.E R20, desc[UR6][R2.64+0x8] ;  /* 0x0000080602147981 */ /* 0x000f28000c1e1900 */
[----:B------:R-:W5:Y:S04]  /*05f0*/  LDG.E R22, desc[UR6][R2.64+0xc] ;  /* 0x00000c0602167981 */ /* 0x000f68000c1e1900 */
[----:B------:R-:W5:Y:S01]  /*0600*/  LDG.E R6, desc[UR6][R6.64] ;  /* 0x0000000606067981 */ /* 0x000f62000c1e1900 */
[----:B------:R-:W-:Y:S01]  /*0610*/  IADD3 R19, PT, PT, R19, 0x4, RZ ;  /* 0x0000000413137810 */ /* 0x000fe20007ffe0ff */
[----:B--2---:R-:W-:-:S04]  /*0620*/  FFMA R13, R13, R8, R26 ;  /* 0x000000080d0d7223 */ /* 0x004fc8000000001a */
[----:B---3--:R-:W-:-:S04]  /*0630*/  FFMA R13, R16, R10, R13 ;  /* 0x0000000a100d7223 */ /* 0x008fc8000000000d */
[----:B----4-:R-:W-:-:S04]  /*0640*/  FFMA R13, R20, R21, R13 ;  /* 0x00000015140d7223 */ /* 0x010fc8000000000d */
[----:B-----5:R-:W-:-:S07]  /*0650*/  FFMA R26, R22, R6, R13 ;  /* 0x00000006161a7223 */ /* 0x020fce000000000d */
.L_x_3:
[----:B------:R-:W-:Y:S05]  /*0660*/  @!P1 BRA `(.L_x_0) ;  /* 0x0000000000689947 */ /* 0x000fea0003800000 */
[----:B------:R-:W0:Y:S01]  /*0670*/  LDC.64 R8, c[0x0][0x398] ;  /* 0x0000e600ff087b82 */ /* 0x000e220000000a00 */
[----:B------:R-:W-:Y:S02]  /*0680*/  ISETP.NE.AND P0, PT, R12, 0x1, PT ;  /* 0x000000010c00780c */ /* 0x000fe40003f05270 */
[----:B------:R-:W-:-:S04]  /*0690*/  LOP3.LUT R17, R17, 0x1, RZ, 0xc0, !PT ;  /* 0x0000000111117812 */ /* 0x000fc800078ec0ff */
[----:B------:R-:W-:Y:S01]  /*06a0*/  ISETP.NE.U32.AND P1, PT, R17, 0x1, PT ;  /* 0x000000011100780c */ /* 0x000fe20003f25070 */
[----:B------:R-:W1:Y:S06]  /*06b0*/  LDC.64 R6, c[0x0][0x390] ;  /* 0x0000e400ff067b82 */ /* 0x000e6c0000000a00 */
[C---:B------:R-:W-:Y:S01]  /*06c0*/  @P0 IMAD R13, R19.reuse, R15, R0 ;  /* 0x0000000f130d0224 */ /* 0x040fe200078e0200 */
[----:B------:R-:W-:Y:S01]  /*06d0*/  @P0 IADD3 R11, PT, PT, R18, R19, RZ ;  /* 0x00000013120b0210 */ /* 0x000fe20007ffe0ff */
[----:B------:R-:W2:Y:S01]  /*06e0*/  LDC.64 R4, c[0x0][0x390] ;  /* 0x0000e400ff047b82 */ /* 0x000ea20000000a00 */
[----:B------:R-:W-:-:S07]  /*06f0*/  @P0 IADD3 R19, PT, PT, R19, 0x2, RZ ;  /* 0x0000000213130810 */ /* 0x000fce0007ffe0ff */
[----:B------:R-:W3:Y:S01]  /*0700*/  LDC.64 R2, c[0x0][0x398] ;  /* 0x0000e600ff027b82 */ /* 0x000ee20000000a00 */
[----:B0-----:R-:W-:Y:S01]  /*0710*/  @P0 IMAD.WIDE R8, R13, 0x4, R8 ;  /* 0x000000040d080825 */ /* 0x001fe200078e0208 */
[----:B------:R-:W-:-:S03]  /*0720*/  @!P1 IADD3 R13, PT, PT, R18, R19, RZ ;  /* 0x00000013120d9210 */ /* 0x000fc60007ffe0ff */
[----:B------:R-:W-:Y:S01]  /*0730*/  @!P1 IMAD R19, R19, R15, R0 ;  /* 0x0000000f13139224 */ /* 0x000fe200078e0200 */
[----:B------:R-:W4:Y:S01]  /*0740*/  @P0 LDG.E R12, desc[UR6][R8.64] ;  /* 0x00000006080c0981 */ /* 0x000f22000c1e1900 */
[----:B-1----:R-:W-:-:S04]  /*0750*/  @P0 IMAD.WIDE R6, R11, 0x4, R6 ;  /* 0x000000040b060825 */ /* 0x002fc800078e0206 */
[----:B------:R-:W-:Y:S01]  /*0760*/  @P0 IMAD.WIDE R10, R15, 0x4, R8 ;  /* 0x000000040f0a0825 */ /* 0x000fe200078e0208 */
[----:B------:R-:W4:Y:S03]  /*0770*/  @P0 LDG.E R17, desc[UR6][R6.64] ;  /* 0x0000000606110981 */ /* 0x000f26000c1e1900 */
[----:B--2---:R-:W-:Y:S01]  /*0780*/  @!P1 IMAD.WIDE R4, R13, 0x4, R4 ;  /* 0x000000040d049825 */ /* 0x004fe200078e0204 */
[----:B------:R-:W2:Y:S04]  /*0790*/  @P0 LDG.E R21, desc[UR6][R6.64+0x4] ;  /* 0x0000040606150981 */ /* 0x000ea8000c1e1900 */
[----:B------:R-:W2:Y:S01]  /*07a0*/  @P0 LDG.E R10, desc[UR6][R10.64] ;  /* 0x000000060a0a0981 */ /* 0x000ea2000c1e1900 */
[----:B---3--:R-:W-:-:S03]  /*07b0*/  @!P1 IMAD.WIDE R2, R19, 0x4, R2 ;  /* 0x0000000413029825 */ /* 0x008fc600078e0202 */
[----:B------:R-:W3:Y:S04]  /*07c0*/  @!P1 LDG.E R5, desc[UR6][R4.64] ;  /* 0x0000000604059981 */ /* 0x000ee8000c1e1900 */
[----:B------:R-:W3:Y:S01]  /*07d0*/  @!P1 LDG.E R2, desc[UR6][R2.64] ;  /* 0x0000000602029981 */ /* 0x000ee2000c1e1900 */
[----:B----4-:R-:W-:-:S04]  /*07e0*/  @P0 FFMA R12, R17, R12, R26 ;  /* 0x0000000c110c0223 */ /* 0x010fc8000000001a */
[----:B--2---:R-:W-:-:S04]  /*07f0*/  @P0 FFMA R26, R21, R10, R12 ;  /* 0x0000000a151a0223 */ /* 0x004fc8000000000c */
[----:B---3--:R-:W-:-:S07]  /*0800*/  @!P1 FFMA R26, R5, R2, R26 ;  /* 0x00000002051a9223 */ /* 0x008fce000000001a */
.L_x_0:
[----:B------:R-:W0:Y:S01]  /*0810*/  LDC.64 R4, c[0x0][0x3a8] ;  /* 0x0000ea00ff047b82 */ /* 0x000e220000000a00 */
[----:B------:R-:W-:-:S07]  /*0820*/  IMAD R15, R14, R15, R0 ;  /* 0x0000000f0e0f7224 */ /* 0x000fce00078e0200 */
[----:B------:R-:W1:Y:S01]  /*0830*/  LDC.64 R2, c[0x0][0x3a0] ;  /* 0x0000e800ff027b82 */ /* 0x000e620000000a00 */
[----:B0-----:R-:W-:Y:S01]  /*0840*/  FFMA R5, R26, R4, R5 ;  /* 0x000000041a057223 */ /* 0x001fe20000000005 */
[----:B-1----:R-:W-:-:S05]  /*0850*/  IMAD.WIDE R2, R15, 0x4, R2 ;  /* 0x000000040f027825 */ /* 0x002fca00078e0202 */
[----:B------:R-:W-:Y:S01]  /*0860*/  STG.E desc[UR6][R2.64], R5 ;  /* 0x0000000502007986 */ /* 0x000fe2000c101906 */
[----:B------:R-:W-:Y:S05]  /*0870*/  EXIT ;  /* 0x000000000000794d */ /* 0x000fea0003800000 */
.L_x_4:
[----:B------:R-:W-:-:S00]  /*0880*/  BRA `(.L_x_4) ;  /* 0xfffffffc00fc7947 */ /* 0x000fc0000383ffff */
[----:B------:R-:W-:-:S00]  /*0890*/  NOP ;  /* 0x0000000000007918 */ /* 0x000fc00000000000 */
        /* <DEDUP_REMOVED lines=14> */
.L_x_5:


//--------------------- .nv.shared.reserved.0     --------------------------
	.section	.nv.shared.reserved.0,"aw",@nobits
	.weak		__nv_reservedSMEM_offset_0_alias
	.size		__nv_reservedSMEM_offset_0_alias, 0, 64
	.other		__nv_reservedSMEM_offset_0_alias,@"STO_CUDA_RESERVED_SHARED STV_DEFAULT"
__nv_reservedSMEM_offset_0_alias:
	.zero		0
	.zero		64


//--------------------- .nv.constant0._Z11sgemm_naiveiiiPfS_S_ff --------------------------
	.section	.nv.constant0._Z11sgemm_naiveiiiPfS_S_ff,"a",@progbits
	.sectionflags	@""
	.align	4
.nv.constant0._Z11sgemm_naiveiiiPfS_S_ff:
	.zero		944


//--------------------- SYMBOLS --------------------------

	.type		.nv.reservedSmem.offset0,@object
	.size		.nv.reservedSmem.offset0,0x4
